	.headerflags	@"EF_CUDA_TEXMODE_UNIFIED EF_CUDA_64BIT_ADDRESS EF_CUDA_ACCELERATORS EF_CUDA_SM90 EF_CUDA_VIRTUAL_SM(EF_CUDA_SM90)"
	.elftype	@"ET_EXEC"


//--------------------- .nv.info                  --------------------------
	.section	.nv.info,"",@"SHT_CUDA_INFO"
	.align	4


	//----- nvinfo : EIATTR_REGCOUNT
	.align		4
        /*0000*/ 	.byte	0x04, 0x2f
        /*0002*/ 	.short	(.L_3 - .L_2)
	.align		4
.L_2:
        /*0004*/ 	.word	index@(triton_poi_fused__native_batch_norm_legit_no_training_add_relu_13)
        /*0008*/ 	.word	0x00000020


	//----- nvinfo : EIATTR_MIN_STACK_SIZE
	.align		4
.L_3:
        /*000c*/ 	.byte	0x04, 0x12
        /*000e*/ 	.short	(.L_5 - .L_4)
	.align		4
.L_4:
        /*0010*/ 	.word	index@(triton_poi_fused__native_batch_norm_legit_no_training_add_relu_13)
        /*0014*/ 	.word	0x00000000


	//----- nvinfo : EIATTR_FRAME_SIZE
	.align		4
.L_5:
        /*0018*/ 	.byte	0x04, 0x11
        /*001a*/ 	.short	(.L_7 - .L_6)
	.align		4
.L_6:
        /*001c*/ 	.word	index@(triton_poi_fused__native_batch_norm_legit_no_training_add_relu_13)
        /*0020*/ 	.word	0x00000000


	//----- nvinfo : EIATTR_MIN_STACK_SIZE
	.align		4
.L_7:
        /*0024*/ 	.byte	0x04, 0x12
        /*0026*/ 	.short	(.L_9 - .L_8)
	.align		4
.L_8:
        /*0028*/ 	.word	index@(triton_poi_fused__native_batch_norm_legit_no_training_add_relu_13)
        /*002c*/ 	.word	0x00000000
.L_9:


//--------------------- .nv.info.triton_poi_fused__native_batch_norm_legit_no_training_add_relu_13 --------------------------
	.section	.nv.info.triton_poi_fused__native_batch_norm_legit_no_training_add_relu_13,"",@"SHT_CUDA_INFO"
	.sectionflags	@""
	.align	4


	//----- nvinfo : EIATTR_CUDA_API_VERSION
	.align		4
        /*0000*/ 	.byte	0x04, 0x37
        /*0002*/ 	.short	(.L_11 - .L_10)
.L_10:
        /*0004*/ 	.word	0x0000007c


	//----- nvinfo : EIATTR_KPARAM_INFO
	.align		4
.L_11:
        /*0008*/ 	.byte	0x04, 0x17
        /*000a*/ 	.short	(.L_13 - .L_12)
.L_12:
        /*000c*/ 	.word	0x00000000
        /*0010*/ 	.short	0x000b
        /*0012*/ 	.short	0x0058
        /*0014*/ 	.byte	0x00, 0xf0, 0x11, 0x00


	//----- nvinfo : EIATTR_KPARAM_INFO
	.align		4
.L_13:
        /*0018*/ 	.byte	0x04, 0x17
        /*001a*/ 	.short	(.L_15 - .L_14)
.L_14:
        /*001c*/ 	.word	0x00000000
        /*0020*/ 	.short	0x000a
        /*0022*/ 	.short	0x0050
        /*0024*/ 	.byte	0x00, 0xf4, 0x21, 0x00


	//----- nvinfo : EIATTR_KPARAM_INFO
	.align		4
.L_15:
        /*0028*/ 	.byte	0x04, 0x17
        /*002a*/ 	.short	(.L_17 - .L_16)
.L_16:
        /*002c*/ 	.word	0x00000000
        /*0030*/ 	.short	0x0009
        /*0032*/ 	.short	0x0048
        /*0034*/ 	.byte	0x00, 0xf4, 0x21, 0x00


	//----- nvinfo : EIATTR_KPARAM_INFO
	.align		4
.L_17:
        /*0038*/ 	.byte	0x04, 0x17
        /*003a*/ 	.short	(.L_19 - .L_18)
.L_18:
        /*003c*/ 	.word	0x00000000
        /*0040*/ 	.short	0x0008
        /*0042*/ 	.short	0x0040
        /*0044*/ 	.byte	0x00, 0xf4, 0x21, 0x00


	//----- nvinfo : EIATTR_KPARAM_INFO
	.align		4
.L_19:
        /*0048*/ 	.byte	0x04, 0x17
        /*004a*/ 	.short	(.L_21 - .L_20)
.L_20:
        /*004c*/ 	.word	0x00000000
        /*0050*/ 	.short	0x0007
        /*0052*/ 	.short	0x0038
        /*0054*/ 	.byte	0x00, 0xf4, 0x21, 0x00


	//----- nvinfo : EIATTR_KPARAM_INFO
	.align		4
.L_21:
        /*0058*/ 	.byte	0x04, 0x17
        /*005a*/ 	.short	(.L_23 - .L_22)
.L_22:
        /*005c*/ 	.word	0x00000000
        /*0060*/ 	.short	0x0006
        /*0062*/ 	.short	0x0030
        /*0064*/ 	.byte	0x00, 0xf4, 0x21, 0x00


	//----- nvinfo : EIATTR_KPARAM_INFO
	.align		4
.L_23:
        /*0068*/ 	.byte	0x04, 0x17
        /*006a*/ 	.short	(.L_25 - .L_24)
.L_24:
        /*006c*/ 	.word	0x00000000
        /*0070*/ 	.short	0x0005
        /*0072*/ 	.short	0x0028
        /*0074*/ 	.byte	0x00, 0xf4, 0x21, 0x00


	//----- nvinfo : EIATTR_KPARAM_INFO
	.align		4
.L_25:
        /*0078*/ 	.byte	0x04, 0x17
        /*007a*/ 	.short	(.L_27 - .L_26)
.L_26:
        /*007c*/ 	.word	0x00000000
        /*0080*/ 	.short	0x0004
        /*0082*/ 	.short	0x0020
        /*0084*/ 	.byte	0x00, 0xf4, 0x21, 0x00


	//----- nvinfo : EIATTR_KPARAM_INFO
	.align		4
.L_27:
        /*0088*/ 	.byte	0x04, 0x17
        /*008a*/ 	.short	(.L_29 - .L_28)
.L_28:
        /*008c*/ 	.word	0x00000000
        /*0090*/ 	.short	0x0003
        /*0092*/ 	.short	0x0018
        /*0094*/ 	.byte	0x00, 0xf4, 0x21, 0x00


	//----- nvinfo : EIATTR_KPARAM_INFO
	.align		4
.L_29:
        /*0098*/ 	.byte	0x04, 0x17
        /*009a*/ 	.short	(.L_31 - .L_30)
.L_30:
        /*009c*/ 	.word	0x00000000
        /*00a0*/ 	.short	0x0002
        /*00a2*/ 	.short	0x0010
        /*00a4*/ 	.byte	0x00, 0xf4, 0x21, 0x00


	//----- nvinfo : EIATTR_KPARAM_INFO
	.align		4
.L_31:
        /*00a8*/ 	.byte	0x04, 0x17
        /*00aa*/ 	.short	(.L_33 - .L_32)
.L_32:
        /*00ac*/ 	.word	0x00000000
        /*00b0*/ 	.short	0x0001
        /*00b2*/ 	.short	0x0008
        /*00b4*/ 	.byte	0x00, 0xf4, 0x21, 0x00


	//----- nvinfo : EIATTR_KPARAM_INFO
	.align		4
.L_33:
        /*00b8*/ 	.byte	0x04, 0x17
        /*00ba*/ 	.short	(.L_35 - .L_34)
.L_34:
        /*00bc*/ 	.word	0x00000000
        /*00c0*/ 	.short	0x0000
        /*00c2*/ 	.short	0x0000
        /*00c4*/ 	.byte	0x00, 0xf4, 0x21, 0x00


	//----- nvinfo : EIATTR_SPARSE_MMA_MASK
	.align		4
.L_35:
        /*00c8*/ 	.byte	0x03, 0x50
        /*00ca*/ 	.short	0x0000


	//----- nvinfo : EIATTR_MAXREG_COUNT
	.align		4
        /*00cc*/ 	.byte	0x03, 0x1b
        /*00ce*/ 	.short	0x00ff


	//----- nvinfo : EIATTR_EXIT_INSTR_OFFSETS
	.align		4
        /*00d0*/ 	.byte	0x04, 0x1c
        /*00d2*/ 	.short	(.L_37 - .L_36)


	//   ....[0]....
.L_36:
        /*00d4*/ 	.word	0x00000680


	//----- nvinfo : EIATTR_REQNTID
	.align		4
.L_37:
        /*00d8*/ 	.byte	0x04, 0x10
        /*00da*/ 	.short	(.L_39 - .L_38)
.L_38:
        /*00dc*/ 	.word	0x00000100
        /*00e0*/ 	.word	0x00000001
        /*00e4*/ 	.word	0x00000001


	//----- nvinfo : EIATTR_CBANK_PARAM_SIZE
	.align		4
.L_39:
        /*00e8*/ 	.byte	0x03, 0x19
        /*00ea*/ 	.short	0x005c


	//----- nvinfo : EIATTR_PARAM_CBANK
	.align		4
        /*00ec*/ 	.byte	0x04, 0x0a
        /*00ee*/ 	.short	(.L_41 - .L_40)
	.align		4
.L_40:
        /*00f0*/ 	.word	index@(.nv.constant0.triton_poi_fused__native_batch_norm_legit_no_training_add_relu_13)
        /*00f4*/ 	.short	0x0210
        /*00f6*/ 	.short	0x005c


	//----- nvinfo : EIATTR_SW_WAR
	.align		4
.L_41:
        /*00f8*/ 	.byte	0x04, 0x36
        /*00fa*/ 	.short	(.L_43 - .L_42)
.L_42:
        /*00fc*/ 	.word	0x00000008
.L_43:


//--------------------- .nv.callgraph             --------------------------
	.section	.nv.callgraph,"",@"SHT_CUDA_CALLGRAPH"
	.align	4
	.sectionentsize	8
	.align		4
        /*0000*/ 	.word	0x00000000
	.align		4
        /*0004*/ 	.word	0xffffffff
	.align		4
        /*0008*/ 	.word	0x00000000
	.align		4
        /*000c*/ 	.word	0xfffffffe
	.align		4
        /*0010*/ 	.word	0x00000000
	.align		4
        /*0014*/ 	.word	0xfffffffd
	.align		4
        /*0018*/ 	.word	0x00000000
	.align		4
        /*001c*/ 	.word	0xfffffffc


//--------------------- .nv.constant4             --------------------------
	.section	.nv.constant4,"a",@progbits
	.align	8
	.align		8
.nv.constant4:
        /*0000*/ 	.dword	_$_str
	.align		8
        /*0008*/ 	.dword	_$_str_$_2


//--------------------- .text.triton_poi_fused__native_batch_norm_legit_no_training_add_relu_13 --------------------------
	.section	.text.triton_poi_fused__native_batch_norm_legit_no_training_add_relu_13,"ax",@progbits
	.align	128
        .global         triton_poi_fused__native_batch_norm_legit_no_training_add_relu_13
        .type           triton_poi_fused__native_batch_norm_legit_no_training_add_relu_13,@function
        .size           triton_poi_fused__native_batch_norm_legit_no_training_add_relu_13,(.L_x_1 - triton_poi_fused__native_batch_norm_legit_no_training_add_relu_13)
        .other          triton_poi_fused__native_batch_norm_legit_no_training_add_relu_13,@"STO_CUDA_ENTRY STV_DEFAULT"
triton_poi_fused__native_batch_norm_legit_no_training_add_relu_13:
.text.triton_poi_fused__native_batch_norm_legit_no_training_add_relu_13:
[----:B------:R-:W-:Y:S01]  /*0000*/  LDC R1, c[0x0][0x28] ;  /* 0x00000a00ff017b82 */ /* 0x000fe20000000800 */
[----:B------:R-:W1:Y:S07]  /*0010*/  S2R R0, SR_TID.X ;  /* 0x0000000000007919 */ /* 0x000e6e0000002100 */
[----:B------:R-:W2:Y:S01]  /*0020*/  LDC.64 R6, c[0x0][0x228] ;  /* 0x00008a00ff067b82 */ /* 0x000ea20000000a00 */
[----:B------:R-:W-:Y:S01]  /*0030*/  ULDC.64 UR4, c[0x0][0x208] ;  /* 0x0000820000047ab9 */ /* 0x000fe20000000a00 */
[----:B------:R-:W3:Y:S06]  /*0040*/  S2R R5, SR_CTAID.X ;  /* 0x0000000000057919 */ /* 0x000eec0000002500 */
[----:B------:R-:W4:Y:S08]  /*0050*/  LDC.64 R12, c[0x0][0x218] ;  /* 0x00008600ff0c7b82 */ /* 0x000f300000000a00 */
[----:B------:R-:W5:Y:S08]  /*0060*/  LDC.64 R14, c[0x0][0x240] ;  /* 0x00009000ff0e7b82 */ /* 0x000f700000000a00 */
[----:B------:R-:W4:Y:S01]  /*0070*/  LDC.64 R16, c[0x0][0x220] ;  /* 0x00008800ff107b82 */ /* 0x000f220000000a00 */
[----:B-1----:R-:W-:-:S07]  /*0080*/  SHF.L.U32 R0, R0, 0x1, RZ ;  /* 0x0000000100007819 */ /* 0x002fce00000006ff */
[----:B------:R-:W1:Y:S01]  /*0090*/  LDC.64 R18, c[0x0][0x248] ;  /* 0x00009200ff127b82 */ /* 0x000e620000000a00 */
[----:B---3--:R-:W-:Y:S02]  /*00a0*/  SHF.R.S32.HI R3, RZ, 0x16, R5 ;  /* 0x00000016ff037819 */ /* 0x008fe40000011405 */
[----:B------:R-:W-:Y:S02]  /*00b0*/  LOP3.LUT R0, R0, 0x1fe, RZ, 0xc0, !PT ;  /* 0x000001fe00007812 */ /* 0x000fe400078ec0ff */
[----:B------:R-:W-:-:S03]  /*00c0*/  SGXT R3, R3, 0x1 ;  /* 0x000000010303781a */ /* 0x000fc60000000200 */
[----:B------:R-:W3:Y:S01]  /*00d0*/  LDC.64 R8, c[0x0][0x238] ;  /* 0x00008e00ff087b82 */ /* 0x000ee20000000a00 */
[----:B------:R-:W-:-:S04]  /*00e0*/  LEA R0, R5, R0, 0x9 ;  /* 0x0000000005007211 */ /* 0x000fc800078e48ff */
[----:B------:R-:W-:-:S03]  /*00f0*/  LEA.HI R4, R3, R0, RZ, 0xa ;  /* 0x0000000003047211 */ /* 0x000fc600078f50ff */
[----:B------:R-:W1:Y:S01]  /*0100*/  LDC.64 R2, c[0x0][0x250] ;  /* 0x00009400ff027b82 */ /* 0x000e620000000a00 */
[----:B------:R-:W-:-:S04]  /*0110*/  LOP3.LUT R21, R4, 0xfffffc00, RZ, 0xc0, !PT ;  /* 0xfffffc0004157812 */ /* 0x000fc800078ec0ff */
[----:B------:R-:W-:-:S03]  /*0120*/  IADD3 R21, R0, -R21, RZ ;  /* 0x8000001500157210 */ /* 0x000fc60007ffe0ff */
[----:B------:R-:W3:Y:S02]  /*0130*/  LDC.64 R22, c[0x0][0x230] ;  /* 0x00008c00ff167b82 */ /* 0x000ee40000000a00 */
[----:B--2---:R-:W-:-:S06]  /*0140*/  IMAD.WIDE R6, R21, 0x4, R6 ;  /* 0x0000000415067825 */ /* 0x004fcc00078e0206 */
[----:B------:R-:W2:Y:S01]  /*0150*/  LDG.E.EL.64 R6, desc[UR4][R6.64] ;  /* 0x0000000406067981 */ /* 0x000ea2000c2e1b00 */
[----:B------:R-:W3:Y:S01]  /*0160*/  LDC.64 R10, c[0x0][0x258] ;  /* 0x00009600ff0a7b82 */ /* 0x000ee20000000a00 */
[----:B01----:R-:W-:-:S07]  /*0170*/  IMAD.WIDE R2, R21, 0x4, R2 ;  /* 0x0000000415027825 */ /* 0x003fce00078e0202 */
[----:B------:R-:W0:Y:S01]  /*0180*/  LDC.64 R4, c[0x0][0x260] ;  /* 0x00009800ff047b82 */ /* 0x000e220000000a00 */
[----:B------:R-:W2:Y:S01]  /*0190*/  LDG.E.EL.64 R2, desc[UR4][R2.64] ;  /* 0x0000000402027981 */ /* 0x000ea2000c2e1b00 */
[----:B----4-:R-:W-:-:S04]  /*01a0*/  IMAD.WIDE R12, R0, 0x4, R12 ;  /* 0x00000004000c7825 */ /* 0x010fc800078e020c */
[----:B-----5:R-:W-:Y:S02]  /*01b0*/  IMAD.WIDE R14, R0, 0x4, R14 ;  /* 0x00000004000e7825 */ /* 0x020fe400078e020e */
[----:B------:R-:W4:Y:S02]  /*01c0*/  LDG.E.64 R12, desc[UR4][R12.64] ;  /* 0x000000040c0c7981 */ /* 0x000f24000c1e1b00 */
[C---:B------:R-:W-:Y:S02]  /*01d0*/  IMAD.WIDE R16, R21.reuse, 0x4, R16 ;  /* 0x0000000415107825 */ /* 0x040fe400078e0210 */
[----:B------:R-:W5:Y:S02]  /*01e0*/  LDG.E.64 R14, desc[UR4][R14.64] ;  /* 0x000000040e0e7981 */ /* 0x000f64000c1e1b00 */
[C---:B------:R-:W-:Y:S02]  /*01f0*/  IMAD.WIDE R18, R21.reuse, 0x4, R18 ;  /* 0x0000000415127825 */ /* 0x040fe400078e0212 */
[----:B------:R-:W4:Y:S02]  /*0200*/  LDG.E.EL.64 R16, desc[UR4][R16.64] ;  /* 0x0000000410107981 */ /* 0x000f24000c2e1b00 */
[----:B---3--:R-:W-:-:S02]  /*0210*/  IMAD.WIDE R24, R21, 0x4, R8 ;  /* 0x0000000415187825 */ /* 0x008fc400078e0208 */
[----:B------:R-:W5:Y:S02]  /*0220*/  LDG.E.EL.64 R18, desc[UR4][R18.64] ;  /* 0x0000000412127981 */ /* 0x000f64000c2e1b00 */
[----:B------:R-:W-:-:S04]  /*0230*/  IMAD.WIDE R22, R21, 0x4, R22 ;  /* 0x0000000415167825 */ /* 0x000fc800078e0216 */
[C---:B------:R-:W-:Y:S02]  /*0240*/  IMAD.WIDE R10, R21.reuse, 0x4, R10 ;  /* 0x00000004150a7825 */ /* 0x040fe400078e020a */
[----:B------:R-:W3:Y:S02]  /*0250*/  LDG.E.EL.64 R22, desc[UR4][R22.64] ;  /* 0x0000000416167981 */ /* 0x000ee4000c2e1b00 */
[----:B0-----:R-:W-:Y:S02]  /*0260*/  IMAD.WIDE R8, R21, 0x4, R4 ;  /* 0x0000000415087825 */ /* 0x001fe400078e0204 */
[----:B------:R0:W3:Y:S04]  /*0270*/  LDG.E.EL.64 R4, desc[UR4][R24.64] ;  /* 0x0000000418047981 */ /* 0x0000e8000c2e1b00 */
[----:B------:R-:W3:Y:S04]  /*0280*/  LDG.E.EL.64 R10, desc[UR4][R10.64] ;  /* 0x000000040a0a7981 */ /* 0x000ee8000c2e1b00 */
[----:B------:R-:W3:Y:S01]  /*0290*/  LDG.E.EL.64 R8, desc[UR4][R8.64] ;  /* 0x0000000408087981 */ /* 0x000ee2000c2e1b00 */
[----:B--2---:R-:W-:Y:S01]  /*02a0*/  FADD R6, R6, 9.9999997473787516356e-06 ;  /* 0x3727c5ac06067421 */ /* 0x004fe20000000000 */
[----:B------:R-:W-:-:S05]  /*02b0*/  FADD R7, R7, 9.9999997473787516356e-06 ;  /* 0x3727c5ac07077421 */ /* 0x000fca0000000000 */
[----:B------:R-:W1:Y:S01]  /*02c0*/  MUFU.SQRT R6, R6 ;  /* 0x0000000600067308 */ /* 0x000e620000002000 */
[----:B------:R-:W-:Y:S01]  /*02d0*/  FADD R20, R2, 9.9999997473787516356e-06 ;  /* 0x3727c5ac02147421 */ /* 0x000fe20000000000 */
[----:B------:R-:W-:-:S06]  /*02e0*/  FADD R3, R3, 9.9999997473787516356e-06 ;  /* 0x3727c5ac03037421 */ /* 0x000fcc0000000000 */
[----:B------:R-:W2:Y:S08]  /*02f0*/  MUFU.SQRT R21, R7 ;  /* 0x0000000700157308 */ /* 0x000eb00000002000 */
[----:B------:R-:W4:Y:S01]  /*0300*/  MUFU.SQRT R26, R20 ;  /* 0x00000014001a7308 */ /* 0x000f220000002000 */
[----:B-1----:R-:W-:-:S07]  /*0310*/  FSETP.GT.AND P6, PT, R6, 8.50705917302346158658e+37, PT ;  /* 0x7e8000000600780b */ /* 0x002fce0003fc4000 */
[----:B0-----:R-:W0:Y:S01]  /*0320*/  MUFU.SQRT R25, R3 ;  /* 0x0000000300197308 */ /* 0x001e220000002000 */
[----:B------:R-:W-:Y:S01]  /*0330*/  HFMA2.MMA R2, -RZ, RZ, 1.625, 0 ;  /* 0x3e800000ff027435 */ /* 0x000fe200000001ff */
[----:B------:R-:W-:Y:S02]  /*0340*/  FSETP.GEU.AND P5, PT, R6, 1.175494350822287508e-38, PT ;  /* 0x008000000600780b */ /* 0x000fe40003fae000 */
[C---:B--2---:R-:W-:Y:S02]  /*0350*/  FSETP.GT.AND P4, PT, R21.reuse, 8.50705917302346158658e+37, PT ;  /* 0x7e8000001500780b */ /* 0x044fe40003f84000 */
[C---:B----4-:R-:W-:Y:S02]  /*0360*/  FSETP.GT.AND P3, PT, R26.reuse, 8.50705917302346158658e+37, PT ;  /* 0x7e8000001a00780b */ /* 0x050fe40003f64000 */
[----:B------:R-:W-:Y:S01]  /*0370*/  FSETP.GEU.AND P0, PT, R26, 1.175494350822287508e-38, PT ;  /* 0x008000001a00780b */ /* 0x000fe20003f0e000 */
[----:B------:R-:W-:Y:S01]  /*0380*/  @P6 FMUL R6, R6, 0.25 ;  /* 0x3e80000006066820 */ /* 0x000fe20000400000 */
[----:B------:R-:W-:-:S02]  /*0390*/  FSETP.GEU.AND P2, PT, R21, 1.175494350822287508e-38, PT ;  /* 0x008000001500780b */ /* 0x000fc40003f4e000 */
[C---:B0-----:R-:W-:Y:S02]  /*03a0*/  FSETP.GT.AND P1, PT, R25.reuse, 8.50705917302346158658e+37, PT ;  /* 0x7e8000001900780b */ /* 0x041fe40003f24000 */
[----:B------:R-:W-:Y:S02]  /*03b0*/  FSEL R3, R2, 1, P6 ;  /* 0x3f80000002037808 */ /* 0x000fe40003000000 */
[----:B------:R-:W-:Y:S01]  /*03c0*/  FSETP.GEU.AND P6, PT, R25, 1.175494350822287508e-38, PT ;  /* 0x008000001900780b */ /* 0x000fe20003fce000 */
[----:B------:R-:W-:Y:S02]  /*03d0*/  @!P5 FMUL R6, R6, 16777216 ;  /* 0x4b8000000606d820 */ /* 0x000fe40000400000 */
[----:B------:R-:W-:Y:S01]  /*03e0*/  @P3 FMUL R26, R26, 0.25 ;  /* 0x3e8000001a1a3820 */ /* 0x000fe20000400000 */
[----:B------:R-:W-:Y:S01]  /*03f0*/  @P4 FMUL R21, R21, 0.25 ;  /* 0x3e80000015154820 */ /* 0x000fe20000400000 */
[----:B------:R-:W0:Y:S02]  /*0400*/  MUFU.RCP R20, R6 ;  /* 0x0000000600147308 */ /* 0x000e240000001000 */
[----:B------:R-:W-:Y:S01]  /*0410*/  @!P0 FMUL R26, R26, 16777216 ;  /* 0x4b8000001a1a8820 */ /* 0x000fe20000400000 */
[----:B------:R-:W-:Y:S01]  /*0420*/  @!P2 FMUL R21, R21, 16777216 ;  /* 0x4b8000001515a820 */ /* 0x000fe20000400000 */
[----:B------:R-:W-:-:S04]  /*0430*/  @P1 FMUL R25, R25, 0.25 ;  /* 0x3e80000019191820 */ /* 0x000fc80000400000 */
[----:B------:R-:W-:Y:S01]  /*0440*/  @!P6 FMUL R25, R25, 16777216 ;  /* 0x4b8000001919e820 */ /* 0x000fe20000400000 */
[----:B------:R-:W1:Y:S01]  /*0450*/  MUFU.RCP R7, R26 ;  /* 0x0000001a00077308 */ /* 0x000e620000001000 */
[----:B------:R-:W-:Y:S01]  /*0460*/  @!P5 FMUL R3, R3, 16777216 ;  /* 0x4b8000000303d820 */ /* 0x000fe20000400000 */
[----:B------:R-:W-:-:S06]  /*0470*/  FSEL R28, R2, 1, P3 ;  /* 0x3f800000021c7808 */ /* 0x000fcc0001800000 */
[----:B------:R-:W2:Y:S01]  /*0480*/  MUFU.RCP R21, R21 ;  /* 0x0000001500157308 */ /* 0x000ea20000001000 */
[----:B------:R-:W-:-:S07]  /*0490*/  FSEL R24, R2, 1, P4 ;  /* 0x3f80000002187808 */ /* 0x000fce0002000000 */
[----:B------:R-:W4:Y:S01]  /*04a0*/  MUFU.RCP R6, R25 ;  /* 0x0000001900067308 */ /* 0x000f220000001000 */
[----:B------:R-:W-:Y:S01]  /*04b0*/  FSEL R27, R2, 1, P1 ;  /* 0x3f800000021b7808 */ /* 0x000fe20000800000 */
[----:B0-----:R-:W-:Y:S01]  /*04c0*/  FMUL R20, R20, R3 ;  /* 0x0000000314147220 */ /* 0x001fe20000400000 */
[----:B------:R-:W-:Y:S01]  /*04d0*/  @!P0 FMUL R28, R28, 16777216 ;  /* 0x4b8000001c1c8820 */ /* 0x000fe20000400000 */
[----:B------:R-:W0:Y:S01]  /*04e0*/  LDC.64 R2, c[0x0][0x210] ;  /* 0x00008400ff027b82 */ /* 0x000e220000000a00 */
[----:B------:R-:W-:Y:S01]  /*04f0*/  @!P2 FMUL R24, R24, 16777216 ;  /* 0x4b8000001818a820 */ /* 0x000fe20000400000 */
[----:B------:R-:W-:Y:S01]  /*0500*/  @!P6 FMUL R27, R27, 16777216 ;  /* 0x4b8000001b1be820 */ /* 0x000fe20000400000 */
[----:B-1----:R-:W-:Y:S01]  /*0510*/  FMUL R7, R7, R28 ;  /* 0x0000001c07077220 */ /* 0x002fe20000400000 */
[----:B------:R-:W-:Y:S01]  /*0520*/  FADD R29, R12, -R16 ;  /* 0x800000100c1d7221 */ /* 0x000fe20000000000 */
[----:B-----5:R-:W-:Y:S01]  /*0530*/  FADD R14, R14, -R18 ;  /* 0x800000120e0e7221 */ /* 0x020fe20000000000 */
[----:B--2---:R-:W-:Y:S01]  /*0540*/  FMUL R21, R21, R24 ;  /* 0x0000001815157220 */ /* 0x004fe20000400000 */
[----:B------:R-:W-:Y:S01]  /*0550*/  FADD R12, R13, -R17 ;  /* 0x800000110d0c7221 */ /* 0x000fe20000000000 */
[----:B------:R-:W-:Y:S01]  /*0560*/  FADD R15, R15, -R19 ;  /* 0x800000130f0f7221 */ /* 0x000fe20000000000 */
[----:B------:R-:W-:Y:S01]  /*0570*/  FMUL R29, R20, R29 ;  /* 0x0000001d141d7220 */ /* 0x000fe20000400000 */
[----:B------:R-:W-:Y:S01]  /*0580*/  FMUL R7, R7, R14 ;  /* 0x0000000e07077220 */ /* 0x000fe20000400000 */
[----:B----4-:R-:W-:Y:S01]  /*0590*/  FMUL R6, R6, R27 ;  /* 0x0000001b06067220 */ /* 0x010fe20000400000 */
[----:B------:R-:W-:Y:S01]  /*05a0*/  FMUL R12, R21, R12 ;  /* 0x0000000c150c7220 */ /* 0x000fe20000400000 */
[----:B---3--:R-:W-:Y:S01]  /*05b0*/  FFMA R4, R22, R29, R4 ;  /* 0x0000001d16047223 */ /* 0x008fe20000000004 */
[----:B------:R-:W-:Y:S01]  /*05c0*/  FFMA R7, R10, R7, R8 ;  /* 0x000000070a077223 */ /* 0x000fe20000000008 */
[----:B------:R-:W-:Y:S01]  /*05d0*/  FMUL R6, R6, R15 ;  /* 0x0000000f06067220 */ /* 0x000fe20000400000 */
[----:B------:R-:W-:-:S03]  /*05e0*/  FFMA R5, R23, R12, R5 ;  /* 0x0000000c17057223 */ /* 0x000fc60000000005 */
[----:B------:R-:W-:Y:S01]  /*05f0*/  FFMA R6, R11, R6, R9 ;  /* 0x000000060b067223 */ /* 0x000fe20000000009 */
[C---:B------:R-:W-:Y:S01]  /*0600*/  FSETP.GEU.AND P0, PT, R4.reuse, -R7, PT ;  /* 0x800000070400720b */ /* 0x040fe20003f0e000 */
[----:B------:R-:W-:Y:S02]  /*0610*/  FADD R4, R4, R7 ;  /* 0x0000000704047221 */ /* 0x000fe40000000000 */
[C---:B------:R-:W-:Y:S01]  /*0620*/  FADD R7, R5.reuse, R6 ;  /* 0x0000000605077221 */ /* 0x040fe20000000000 */
[----:B------:R-:W-:Y:S01]  /*0630*/  FSETP.GEU.AND P1, PT, R5, -R6, PT ;  /* 0x800000060500720b */ /* 0x000fe20003f2e000 */
[----:B0-----:R-:W-:Y:S01]  /*0640*/  IMAD.WIDE R2, R0, 0x4, R2 ;  /* 0x0000000400027825 */ /* 0x001fe200078e0202 */
[----:B------:R-:W-:Y:S02]  /*0650*/  FSEL R4, R4, RZ, P0 ;  /* 0x000000ff04047208 */ /* 0x000fe40000000000 */
[----:B------:R-:W-:-:S05]  /*0660*/  FSEL R5, R7, RZ, P1 ;  /* 0x000000ff07057208 */ /* 0x000fca0000800000 */
[----:B------:R-:W-:Y:S01]  /*0670*/  STG.E.64 desc[UR4][R2.64], R4 ;  /* 0x0000000402007986 */ /* 0x000fe2000c101b04 */
[----:B------:R-:W-:Y:S05]  /*0680*/  EXIT ;  /* 0x000000000000794d */ /* 0x000fea0003800000 */
.L_x_0:
[----:B------:R-:W-:-:S00]  /*0690*/  BRA `(.L_x_0) ;  /* 0xfffffffc00fc7947 */ /* 0x000fc0000383ffff */
[----:B------:R-:W-:-:S00]  /*06a0*/  NOP ;  /* 0x0000000000007918 */ /* 0x000fc00000000000 */
        /* <DEDUP_REMOVED lines=13> */
.L_x_1:


//--------------------- .nv.global.init           --------------------------
	.section	.nv.global.init,"aw",@progbits
.nv.global.init:
	.type		_$_str,@object
	.size		_$_str,(_$_str_$_2 - _$_str)
_$_str:
        /*0000*/ 	.byte	0x5f, 0x5f, 0x43, 0x55, 0x44, 0x41, 0x5f, 0x46, 0x54, 0x5a, 0x00
	.type		_$_str_$_2,@object
	.size		_$_str_$_2,(.L_1 - _$_str_$_2)
_$_str_$_2:
        /*000b*/ 	.byte	0x5f, 0x5f, 0x43, 0x55, 0x44, 0x41, 0x5f, 0x50, 0x52, 0x45, 0x43, 0x5f, 0x53, 0x51, 0x52, 0x54
        /*001b*/ 	.byte	0x00
.L_1:


//--------------------- .nv.constant0.triton_poi_fused__native_batch_norm_legit_no_training_add_relu_13 --------------------------
	.section	.nv.constant0.triton_poi_fused__native_batch_norm_legit_no_training_add_relu_13,"a",@progbits
	.sectionflags	@""
	.align	4
.nv.constant0.triton_poi_fused__native_batch_norm_legit_no_training_add_relu_13:
	.zero		620
